//
// Generated by NVIDIA NVVM Compiler
//
// Compiler Build ID: CL-36424714
// Cuda compilation tools, release 13.0, V13.0.88
// Based on NVVM 20.0.0
//

.version 9.0
.target sm_100
.address_size 64

	// .globl	_Z6Kerneli
.global .align 4 .b8 const_dev_data[64];

.visible .entry _Z6Kerneli(
	.param .u32 _Z6Kerneli_param_0
)
{
	.reg .pred 	%p<2>;
	.reg .b32 	%r<8>;
	.reg .b64 	%rd<4>;

	ld.param.u32 	%r2, [_Z6Kerneli_param_0];
	mov.u32 	%r3, %tid.x;
	mov.u32 	%r4, %ctaid.x;
	mov.u32 	%r5, %ntid.x;
	mad.lo.s32 	%r1, %r4, %r5, %r3;
	setp.ge.s32 	%p1, %r1, %r2;
	@%p1 bra 	$L__BB0_2;
	mul.wide.s32 	%rd1, %r1, 4;
	mov.u64 	%rd2, const_dev_data;
	add.s64 	%rd3, %rd2, %rd1;
	ld.global.u32 	%r6, [%rd3];
	add.s32 	%r7, %r6, 1;
	st.global.u32 	[%rd3], %r7;
$L__BB0_2:
	ret;

}


// ===== COMPILED SASS (sm_100) =====

	.target	sm_100

	.elftype	@"ET_EXEC"


//--------------------- .note.nv.tkinfo           --------------------------
	.section	.note.nv.tkinfo,"",@"SHT_NOTE"
	.sectionflags	@"SHF_NOTE_NV_TKINFO"
	.tkinfo
        /*0018*/ 	.word	0x00000002
        /*0030*/ 	.string	""
        /*0030*/ 	.string	"ptxas"
        /*0030*/ 	.string	"Cuda compilation tools, release 13.0, V13.0.88"
        /*0030*/ 	.string	"Build cuda_13.0.r13.0/compiler.36424714_0"
        /*0030*/ 	.string	"-arch sm_100 -m 64 "



//--------------------- .note.nv.cuinfo           --------------------------
	.section	.note.nv.cuinfo,"",@"SHT_NOTE"
	.sectionflags	@"SHF_NOTE_NV_CUINFO"
        /*0018*/ 	.short	0x0002
        /*001a*/ 	.short	0x0064
        /*001c*/ 	.short	0x0082
	.zero		2


//--------------------- .nv.info                  --------------------------
	.section	.nv.info,"",@"SHT_CUDA_INFO"
	.align	4


	//----- nvinfo : EIATTR_REGCOUNT
	.align		4
        /*0000*/ 	.byte	0x04, 0x2f
        /*0002*/ 	.short	(.L_2 - .L_1)
	.align		4
.L_1:
        /*0004*/ 	.word	index@(_Z6Kerneli)
        /*0008*/ 	.word	0x00000008


	//----- nvinfo : EIATTR_FRAME_SIZE
	.align		4
.L_2:
        /*000c*/ 	.byte	0x04, 0x11
        /*000e*/ 	.short	(.L_4 - .L_3)
	.align		4
.L_3:
        /*0010*/ 	.word	index@(_Z6Kerneli)
        /*0014*/ 	.word	0x00000000


	//----- nvinfo : EIATTR_MIN_STACK_SIZE
	.align		4
.L_4:
        /*0018*/ 	.byte	0x04, 0x12
        /*001a*/ 	.short	(.L_6 - .L_5)
	.align		4
.L_5:
        /*001c*/ 	.word	index@(_Z6Kerneli)
        /*0020*/ 	.word	0x00000000
.L_6:


//--------------------- .nv.compat                --------------------------
	.section	.nv.compat,"",@"SHT_CUDA_COMPAT_INFO"
	.align	4
        /*0000*/ 	.byte	0x02, 0x09, 0x00, 0x00, 0x02, 0x02, 0x01, 0x00, 0x02, 0x05, 0x05, 0x00, 0x03, 0x07, 0x01, 0x01
        /*0010*/ 	.byte	0x02, 0x03, 0x00, 0x00, 0x02, 0x06, 0x01, 0x00, 0x04, 0x0b, 0x08, 0x00, 0x09, 0x00, 0x00, 0x00
        /*0020*/ 	.byte	0x00, 0x00, 0x00, 0x00


//--------------------- .nv.info._Z6Kerneli       --------------------------
	.section	.nv.info._Z6Kerneli,"",@"SHT_CUDA_INFO"
	.sectionflags	@""
	.align	4


	//----- nvinfo : EIATTR_CUDA_API_VERSION
	.align		4
        /*0000*/ 	.byte	0x04, 0x37
        /*0002*/ 	.short	(.L_8 - .L_7)
.L_7:
        /*0004*/ 	.word	0x00000082


	//----- nvinfo : EIATTR_KPARAM_INFO
	.align		4
.L_8:
        /*0008*/ 	.byte	0x04, 0x17
        /*000a*/ 	.short	(.L_10 - .L_9)
.L_9:
        /*000c*/ 	.word	0x00000000
        /*0010*/ 	.short	0x0000
        /*0012*/ 	.short	0x0000
        /*0014*/ 	.byte	0x00, 0xf0, 0x11, 0x00


	//----- nvinfo : EIATTR_SPARSE_MMA_MASK
	.align		4
.L_10:
        /*0018*/ 	.byte	0x03, 0x50
        /*001a*/ 	.short	0x0000


	//----- nvinfo : EIATTR_MAXREG_COUNT
	.align		4
        /*001c*/ 	.byte	0x03, 0x1b
        /*001e*/ 	.short	0x00ff


	//----- nvinfo : EIATTR_MERCURY_ISA_VERSION
	.align		4
        /*0020*/ 	.byte	0x03, 0x5f
        /*0022*/ 	.short	0x0101


	//----- nvinfo : EIATTR_VRC_CTA_INIT_COUNT
	.align		4
        /*0024*/ 	.byte	0x02, 0x4a
	.zero		1
	.zero		1


	//----- nvinfo : EIATTR_EXIT_INSTR_OFFSETS
	.align		4
        /*0028*/ 	.byte	0x04, 0x1c
        /*002a*/ 	.short	(.L_12 - .L_11)


	//   ....[0]....
.L_11:
        /*002c*/ 	.word	0x00000070


	//   ....[1]....
        /*0030*/ 	.word	0x000000e0


	//----- nvinfo : EIATTR_CBANK_PARAM_SIZE
	.align		4
.L_12:
        /*0034*/ 	.byte	0x03, 0x19
        /*0036*/ 	.short	0x0004


	//----- nvinfo : EIATTR_PARAM_CBANK
	.align		4
        /*0038*/ 	.byte	0x04, 0x0a
        /*003a*/ 	.short	(.L_14 - .L_13)
	.align		4
.L_13:
        /*003c*/ 	.word	index@(.nv.constant0._Z6Kerneli)
        /*0040*/ 	.short	0x0380
        /*0042*/ 	.short	0x0004


	//----- nvinfo : EIATTR_SW_WAR
	.align		4
.L_14:
        /*0044*/ 	.byte	0x04, 0x36
        /*0046*/ 	.short	(.L_16 - .L_15)
.L_15:
        /*0048*/ 	.word	0x00000008
.L_16:


//--------------------- .nv.callgraph             --------------------------
	.section	.nv.callgraph,"",@"SHT_CUDA_CALLGRAPH"
	.align	4
	.sectionentsize	8
	.align		4
        /*0000*/ 	.word	0x00000000
	.align		4
        /*0004*/ 	.word	0xffffffff
	.align		4
        /*0008*/ 	.word	0x00000000
	.align		4
        /*000c*/ 	.word	0xfffffffe
	.align		4
        /*0010*/ 	.word	0x00000000
	.align		4
        /*0014*/ 	.word	0xfffffffd
	.align		4
        /*0018*/ 	.word	0x00000000
	.align		4
        /*001c*/ 	.word	0xfffffffc


//--------------------- .nv.constant4             --------------------------
	.section	.nv.constant4,"a",@progbits
	.align	8
	.align		8
.nv.constant4:
        /*0000*/ 	.dword	const_dev_data


//--------------------- .text._Z6Kerneli          --------------------------
	.section	.text._Z6Kerneli,"ax",@progbits
	.align	128
        .global         _Z6Kerneli
        .type           _Z6Kerneli,@function
        .size           _Z6Kerneli,(.L_x_1 - _Z6Kerneli)
        .other          _Z6Kerneli,@"STO_CUDA_ENTRY STV_DEFAULT"
_Z6Kerneli:
.text._Z6Kerneli:
[----:B------:R-:W-:Y:S01]  /*0000*/  LDC R1, c[0x0][0x37c] ;  /* 0x0000df00ff017b82 */ /* 0x000fe20000000800 */
[----:B------:R-:W0:Y:S07]  /*0010*/  S2R R5, SR_TID.X ;  /* 0x0000000000057919 */ /* 0x000e2e0000002100 */
[----:B------:R-:W0:Y:S01]  /*0020*/  S2UR UR4, SR_CTAID.X ;  /* 0x00000000000479c3 */ /* 0x000e220000002500 */
[----:B------:R-:W1:Y:S07]  /*0030*/  LDCU UR5, c[0x0][0x380] ;  /* 0x00007000ff0577ac */ /* 0x000e6e0008000800 */
[----:B------:R-:W0:Y:S02]  /*0040*/  LDC R0, c[0x0][0x360] ;  /* 0x0000d800ff007b82 */ /* 0x000e240000000800 */
[----:B0-----:R-:W-:-:S05]  /*0050*/  IMAD R5, R0, UR4, R5 ;  /* 0x0000000400057c24 */ /* 0x001fca000f8e0205 */
[----:B-1----:R-:W-:-:S13]  /*0060*/  ISETP.GE.AND P0, PT, R5, UR5, PT ;  /* 0x0000000505007c0c */ /* 0x002fda000bf06270 */
[----:B------:R-:W-:Y:S05]  /*0070*/  @P0 EXIT ;  /* 0x000000000000094d */ /* 0x000fea0003800000 */
[----:B------:R-:W0:Y:S01]  /*0080*/  LDC.64 R2, c[0x4][RZ] ;  /* 0x01000000ff027b82 */ /* 0x000e220000000a00 */
[----:B------:R-:W1:Y:S01]  /*0090*/  LDCU.64 UR4, c[0x0][0x358] ;  /* 0x00006b00ff0477ac */ /* 0x000e620008000a00 */
[----:B0-----:R-:W-:-:S05]  /*00a0*/  IMAD.WIDE R2, R5, 0x4, R2 ;  /* 0x0000000405027825 */ /* 0x001fca00078e0202 */
[----:B-1----:R-:W2:Y:S02]  /*00b0*/  LDG.E R0, desc[UR4][R2.64] ;  /* 0x0000000402007981 */ /* 0x002ea4000c1e1900 */
[----:B--2---:R-:W-:-:S05]  /*00c0*/  IADD3 R5, PT, PT, R0, 0x1, RZ ;  /* 0x0000000100057810 */ /* 0x004fca0007ffe0ff */
[----:B------:R-:W-:Y:S01]  /*00d0*/  STG.E desc[UR4][R2.64], R5 ;  /* 0x0000000502007986 */ /* 0x000fe2000c101904 */
[----:B------:R-:W-:Y:S05]  /*00e0*/  EXIT ;  /* 0x000000000000794d */ /* 0x000fea0003800000 */
.L_x_0:
[----:B------:R-:W-:-:S00]  /*00f0*/  BRA `(.L_x_0) ;  /* 0xfffffffc00fc7947 */ /* 0x000fc0000383ffff */
[----:B------:R-:W-:-:S00]  /*0100*/  NOP ;  /* 0x0000000000007918 */ /* 0x000fc00000000000 */
[----:B------:R-:W-:-:S00]  /*0110*/  NOP ;  /* 0x0000000000007918 */ /* 0x000fc00000000000 */
[----:B------:R-:W-:-:S00]  /*0120*/  NOP ;  /* 0x0000000000007918 */ /* 0x000fc00000000000 */
[----:B------:R-:W-:-:S00]  /*0130*/  NOP ;  /* 0x0000000000007918 */ /* 0x000fc00000000000 */
[----:B------:R-:W-:-:S00]  /*0140*/  NOP ;  /* 0x0000000000007918 */ /* 0x000fc00000000000 */
[----:B------:R-:W-:-:S00]  /*0150*/  NOP ;  /* 0x0000000000007918 */ /* 0x000fc00000000000 */
[----:B------:R-:W-:-:S00]  /*0160*/  NOP ;  /* 0x0000000000007918 */ /* 0x000fc00000000000 */
[----:B------:R-:W-:-:S00]  /*0170*/  NOP ;  /* 0x0000000000007918 */ /* 0x000fc00000000000 */
.L_x_1:


//--------------------- .nv.shared.reserved.0     --------------------------
	.section	.nv.shared.reserved.0,"aw",@nobits
	.weak		__nv_reservedSMEM_offset_0_alias
	.size		__nv_reservedSMEM_offset_0_alias, 0, 64
	.other		__nv_reservedSMEM_offset_0_alias,@"STO_CUDA_RESERVED_SHARED STV_DEFAULT"
__nv_reservedSMEM_offset_0_alias:
	.zero		0
	.zero		64


//--------------------- .nv.global                --------------------------
	.section	.nv.global,"aw",@nobits
	.align	4
.nv.global:
	.type		const_dev_data,@object
	.size		const_dev_data,(.L_0 - const_dev_data)
const_dev_data:
	.zero		64
.L_0:


//--------------------- .nv.constant0._Z6Kerneli  --------------------------
	.section	.nv.constant0._Z6Kerneli,"a",@progbits
	.sectionflags	@""
	.align	4
.nv.constant0._Z6Kerneli:
	.zero		900


//--------------------- SYMBOLS --------------------------

	.type		.nv.reservedSmem.offset0,@object
	.size		.nv.reservedSmem.offset0,0x4
